//
// Generated by NVIDIA NVVM Compiler
//
// Compiler Build ID: CL-36424714
// Cuda compilation tools, release 13.0, V13.0.88
// Based on NVVM 20.0.0
//

.version 9.0
.target sm_100
.address_size 64

	// .globl	_Z6kernelPiS_S_
// _ZZ6kernelPiS_S_E5tempA has been demoted
// _ZZ6kernelPiS_S_E5tempB has been demoted

.visible .entry _Z6kernelPiS_S_(
	.param .u64 .ptr .align 1 _Z6kernelPiS_S__param_0,
	.param .u64 .ptr .align 1 _Z6kernelPiS_S__param_1,
	.param .u64 .ptr .align 1 _Z6kernelPiS_S__param_2
)
{
	.reg .pred 	%p<4>;
	.reg .b32 	%r<78>;
	.reg .b64 	%rd<10>;
	// demoted variable
	.shared .align 4 .b8 _ZZ6kernelPiS_S_E5tempA[4096];
	// demoted variable
	.shared .align 4 .b8 _ZZ6kernelPiS_S_E5tempB[4096];
	ld.param.u64 	%rd1, [_Z6kernelPiS_S__param_0];
	ld.param.u64 	%rd2, [_Z6kernelPiS_S__param_1];
	ld.param.u64 	%rd3, [_Z6kernelPiS_S__param_2];
	mov.u32 	%r1, %tid.x;
	mov.u32 	%r7, %ctaid.x;
	mov.u32 	%r8, %ntid.x;
	mad.lo.s32 	%r2, %r7, %r8, %r1;
	setp.gt.u32 	%p1, %r2, 999999;
	@%p1 bra 	$L__BB0_5;
	cvta.to.global.u64 	%rd4, %rd1;
	cvta.to.global.u64 	%rd5, %rd2;
	mul.wide.u32 	%rd6, %r2, 4;
	add.s64 	%rd7, %rd4, %rd6;
	ld.global.u32 	%r15, [%rd7];
	shl.b32 	%r16, %r1, 2;
	mov.u32 	%r17, _ZZ6kernelPiS_S_E5tempA;
	add.s32 	%r18, %r17, %r16;
	st.shared.u32 	[%r18], %r15;
	add.s64 	%rd8, %rd5, %rd6;
	ld.global.u32 	%r19, [%rd8];
	mov.u32 	%r20, _ZZ6kernelPiS_S_E5tempB;
	add.s32 	%r21, %r20, %r16;
	st.shared.u32 	[%r21], %r19;
	bar.sync 	0;
	setp.ne.s32 	%p2, %r1, 0;
	@%p2 bra 	$L__BB0_6;
	mov.b32 	%r77, 0;
	mov.b32 	%r76, 32;
$L__BB0_3:
	add.s32 	%r25, %r17, %r76;
	ld.shared.u32 	%r26, [%r25+-32];
	add.s32 	%r28, %r20, %r76;
	ld.shared.u32 	%r29, [%r28+-32];
	mad.lo.s32 	%r30, %r29, %r26, %r77;
	ld.shared.u32 	%r31, [%r25+-28];
	ld.shared.u32 	%r32, [%r28+-28];
	mad.lo.s32 	%r33, %r32, %r31, %r30;
	ld.shared.u32 	%r34, [%r25+-24];
	ld.shared.u32 	%r35, [%r28+-24];
	mad.lo.s32 	%r36, %r35, %r34, %r33;
	ld.shared.u32 	%r37, [%r25+-20];
	ld.shared.u32 	%r38, [%r28+-20];
	mad.lo.s32 	%r39, %r38, %r37, %r36;
	ld.shared.u32 	%r40, [%r25+-16];
	ld.shared.u32 	%r41, [%r28+-16];
	mad.lo.s32 	%r42, %r41, %r40, %r39;
	ld.shared.u32 	%r43, [%r25+-12];
	ld.shared.u32 	%r44, [%r28+-12];
	mad.lo.s32 	%r45, %r44, %r43, %r42;
	ld.shared.u32 	%r46, [%r25+-8];
	ld.shared.u32 	%r47, [%r28+-8];
	mad.lo.s32 	%r48, %r47, %r46, %r45;
	ld.shared.u32 	%r49, [%r25+-4];
	ld.shared.u32 	%r50, [%r28+-4];
	mad.lo.s32 	%r51, %r50, %r49, %r48;
	ld.shared.u32 	%r52, [%r25];
	ld.shared.u32 	%r53, [%r28];
	mad.lo.s32 	%r54, %r53, %r52, %r51;
	ld.shared.u32 	%r55, [%r25+4];
	ld.shared.u32 	%r56, [%r28+4];
	mad.lo.s32 	%r57, %r56, %r55, %r54;
	ld.shared.u32 	%r58, [%r25+8];
	ld.shared.u32 	%r59, [%r28+8];
	mad.lo.s32 	%r60, %r59, %r58, %r57;
	ld.shared.u32 	%r61, [%r25+12];
	ld.shared.u32 	%r62, [%r28+12];
	mad.lo.s32 	%r63, %r62, %r61, %r60;
	ld.shared.u32 	%r64, [%r25+16];
	ld.shared.u32 	%r65, [%r28+16];
	mad.lo.s32 	%r66, %r65, %r64, %r63;
	ld.shared.u32 	%r67, [%r25+20];
	ld.shared.u32 	%r68, [%r28+20];
	mad.lo.s32 	%r69, %r68, %r67, %r66;
	ld.shared.u32 	%r70, [%r25+24];
	ld.shared.u32 	%r71, [%r28+24];
	mad.lo.s32 	%r72, %r71, %r70, %r69;
	ld.shared.u32 	%r73, [%r25+28];
	ld.shared.u32 	%r74, [%r28+28];
	mad.lo.s32 	%r77, %r74, %r73, %r72;
	add.s32 	%r76, %r76, 64;
	setp.ne.s32 	%p3, %r76, 4128;
	@%p3 bra 	$L__BB0_3;
	cvta.to.global.u64 	%rd9, %rd3;
	atom.global.add.u32 	%r75, [%rd9], %r77;
	bra.uni 	$L__BB0_6;
$L__BB0_5:
	shl.b32 	%r9, %r1, 2;
	mov.u32 	%r10, _ZZ6kernelPiS_S_E5tempA;
	add.s32 	%r11, %r10, %r9;
	mov.b32 	%r12, 0;
	st.shared.u32 	[%r11], %r12;
	mov.u32 	%r13, _ZZ6kernelPiS_S_E5tempB;
	add.s32 	%r14, %r13, %r9;
	st.shared.u32 	[%r14], %r12;
$L__BB0_6:
	ret;

}
	// .globl	_Z7kernel2PiS_S_
.visible .entry _Z7kernel2PiS_S_(
	.param .u64 .ptr .align 1 _Z7kernel2PiS_S__param_0,
	.param .u64 .ptr .align 1 _Z7kernel2PiS_S__param_1,
	.param .u64 .ptr .align 1 _Z7kernel2PiS_S__param_2
)
{
	.reg .pred 	%p<2>;
	.reg .b32 	%r<9>;
	.reg .b64 	%rd<10>;

	ld.param.u64 	%rd1, [_Z7kernel2PiS_S__param_0];
	ld.param.u64 	%rd2, [_Z7kernel2PiS_S__param_1];
	ld.param.u64 	%rd3, [_Z7kernel2PiS_S__param_2];
	mov.u32 	%r1, %tid.x;
	mov.u32 	%r2, %ctaid.x;
	mov.u32 	%r3, %ntid.x;
	mad.lo.s32 	%r4, %r2, %r3, %r1;
	setp.gt.u32 	%p1, %r4, 999999;
	@%p1 bra 	$L__BB1_2;
	cvta.to.global.u64 	%rd4, %rd1;
	cvta.to.global.u64 	%rd5, %rd2;
	cvta.to.global.u64 	%rd6, %rd3;
	mul.wide.u32 	%rd7, %r1, 4;
	add.s64 	%rd8, %rd4, %rd7;
	ld.global.u32 	%r5, [%rd8];
	add.s64 	%rd9, %rd5, %rd7;
	ld.global.u32 	%r6, [%rd9];
	mul.lo.s32 	%r7, %r6, %r5;
	atom.global.add.u32 	%r8, [%rd6], %r7;
$L__BB1_2:
	ret;

}


// ===== COMPILED SASS (sm_100) =====

	.target	sm_100

	.elftype	@"ET_EXEC"


//--------------------- .note.nv.tkinfo           --------------------------
	.section	.note.nv.tkinfo,"",@"SHT_NOTE"
	.sectionflags	@"SHF_NOTE_NV_TKINFO"
	.tkinfo
        /*0018*/ 	.word	0x00000002
        /*0030*/ 	.string	""
        /*0030*/ 	.string	"ptxas"
        /*0030*/ 	.string	"Cuda compilation tools, release 13.0, V13.0.88"
        /*0030*/ 	.string	"Build cuda_13.0.r13.0/compiler.36424714_0"
        /*0030*/ 	.string	"-arch sm_100 -m 64 "



//--------------------- .note.nv.cuinfo           --------------------------
	.section	.note.nv.cuinfo,"",@"SHT_NOTE"
	.sectionflags	@"SHF_NOTE_NV_CUINFO"
        /*0018*/ 	.short	0x0002
        /*001a*/ 	.short	0x0064
        /*001c*/ 	.short	0x0082
	.zero		2


//--------------------- .nv.info                  --------------------------
	.section	.nv.info,"",@"SHT_CUDA_INFO"
	.align	4


	//----- nvinfo : EIATTR_REGCOUNT
	.align		4
        /*0000*/ 	.byte	0x04, 0x2f
        /*0002*/ 	.short	(.L_1 - .L_0)
	.align		4
.L_0:
        /*0004*/ 	.word	index@(_Z6kernelPiS_S_)
        /*0008*/ 	.word	0x00000022


	//----- nvinfo : EIATTR_FRAME_SIZE
	.align		4
.L_1:
        /*000c*/ 	.byte	0x04, 0x11
        /*000e*/ 	.short	(.L_3 - .L_2)
	.align		4
.L_2:
        /*0010*/ 	.word	index@(_Z6kernelPiS_S_)
        /*0014*/ 	.word	0x00000000


	//----- nvinfo : EIATTR_REGCOUNT
	.align		4
.L_3:
        /*0018*/ 	.byte	0x04, 0x2f
        /*001a*/ 	.short	(.L_5 - .L_4)
	.align		4
.L_4:
        /*001c*/ 	.word	index@(_Z7kernel2PiS_S_)
        /*0020*/ 	.word	0x0000000c


	//----- nvinfo : EIATTR_FRAME_SIZE
	.align		4
.L_5:
        /*0024*/ 	.byte	0x04, 0x11
        /*0026*/ 	.short	(.L_7 - .L_6)
	.align		4
.L_6:
        /*0028*/ 	.word	index@(_Z7kernel2PiS_S_)
        /*002c*/ 	.word	0x00000000


	//----- nvinfo : EIATTR_MIN_STACK_SIZE
	.align		4
.L_7:
        /*0030*/ 	.byte	0x04, 0x12
        /*0032*/ 	.short	(.L_9 - .L_8)
	.align		4
.L_8:
        /*0034*/ 	.word	index@(_Z7kernel2PiS_S_)
        /*0038*/ 	.word	0x00000000


	//----- nvinfo : EIATTR_MIN_STACK_SIZE
	.align		4
.L_9:
        /*003c*/ 	.byte	0x04, 0x12
        /*003e*/ 	.short	(.L_11 - .L_10)
	.align		4
.L_10:
        /*0040*/ 	.word	index@(_Z6kernelPiS_S_)
        /*0044*/ 	.word	0x00000000
.L_11:


//--------------------- .nv.compat                --------------------------
	.section	.nv.compat,"",@"SHT_CUDA_COMPAT_INFO"
	.align	4
        /*0000*/ 	.byte	0x02, 0x09, 0x00, 0x00, 0x02, 0x02, 0x01, 0x00, 0x02, 0x05, 0x05, 0x00, 0x03, 0x07, 0x01, 0x01
        /*0010*/ 	.byte	0x02, 0x03, 0x00, 0x00, 0x02, 0x06, 0x01, 0x00, 0x04, 0x0b, 0x08, 0x00, 0x09, 0x00, 0x00, 0x00
        /*0020*/ 	.byte	0x00, 0x00, 0x00, 0x00


//--------------------- .nv.info._Z7kernel2PiS_S_ --------------------------
	.section	.nv.info._Z7kernel2PiS_S_,"",@"SHT_CUDA_INFO"
	.sectionflags	@""
	.align	4


	//----- nvinfo : EIATTR_CUDA_API_VERSION
	.align		4
        /*0000*/ 	.byte	0x04, 0x37
        /*0002*/ 	.short	(.L_13 - .L_12)
.L_12:
        /*0004*/ 	.word	0x00000082


	//----- nvinfo : EIATTR_KPARAM_INFO
	.align		4
.L_13:
        /*0008*/ 	.byte	0x04, 0x17
        /*000a*/ 	.short	(.L_15 - .L_14)
.L_14:
        /*000c*/ 	.word	0x00000000
        /*0010*/ 	.short	0x0002
        /*0012*/ 	.short	0x0010
        /*0014*/ 	.byte	0x00, 0xf5, 0x21, 0x00


	//----- nvinfo : EIATTR_KPARAM_INFO
	.align		4
.L_15:
        /*0018*/ 	.byte	0x04, 0x17
        /*001a*/ 	.short	(.L_17 - .L_16)
.L_16:
        /*001c*/ 	.word	0x00000000
        /*0020*/ 	.short	0x0001
        /*0022*/ 	.short	0x0008
        /*0024*/ 	.byte	0x00, 0xf5, 0x21, 0x00


	//----- nvinfo : EIATTR_KPARAM_INFO
	.align		4
.L_17:
        /*0028*/ 	.byte	0x04, 0x17
        /*002a*/ 	.short	(.L_19 - .L_18)
.L_18:
        /*002c*/ 	.word	0x00000000
        /*0030*/ 	.short	0x0000
        /*0032*/ 	.short	0x0000
        /*0034*/ 	.byte	0x00, 0xf5, 0x21, 0x00


	//----- nvinfo : EIATTR_SPARSE_MMA_MASK
	.align		4
.L_19:
        /*0038*/ 	.byte	0x03, 0x50
        /*003a*/ 	.short	0x0000


	//----- nvinfo : EIATTR_MAXREG_COUNT
	.align		4
        /*003c*/ 	.byte	0x03, 0x1b
        /*003e*/ 	.short	0x00ff


	//----- nvinfo : EIATTR_MERCURY_ISA_VERSION
	.align		4
        /*0040*/ 	.byte	0x03, 0x5f
        /*0042*/ 	.short	0x0101


	//----- nvinfo : EIATTR_INT_WARP_WIDE_INSTR_OFFSETS
	.align		4
        /*0044*/ 	.byte	0x04, 0x31
        /*0046*/ 	.short	(.L_21 - .L_20)


	//   ....[0]....
.L_20:
        /*0048*/ 	.word	0x00000100


	//   ....[1]....
        /*004c*/ 	.word	0x00000140


	//----- nvinfo : EIATTR_VRC_CTA_INIT_COUNT
	.align		4
.L_21:
        /*0050*/ 	.byte	0x02, 0x4a
	.zero		1
	.zero		1


	//----- nvinfo : EIATTR_EXIT_INSTR_OFFSETS
	.align		4
        /*0054*/ 	.byte	0x04, 0x1c
        /*0056*/ 	.short	(.L_23 - .L_22)


	//   ....[0]....
.L_22:
        /*0058*/ 	.word	0x00000060


	//   ....[1]....
        /*005c*/ 	.word	0x00000170


	//----- nvinfo : EIATTR_CBANK_PARAM_SIZE
	.align		4
.L_23:
        /*0060*/ 	.byte	0x03, 0x19
        /*0062*/ 	.short	0x0018


	//----- nvinfo : EIATTR_PARAM_CBANK
	.align		4
        /*0064*/ 	.byte	0x04, 0x0a
        /*0066*/ 	.short	(.L_25 - .L_24)
	.align		4
.L_24:
        /*0068*/ 	.word	index@(.nv.constant0._Z7kernel2PiS_S_)
        /*006c*/ 	.short	0x0380
        /*006e*/ 	.short	0x0018


	//----- nvinfo : EIATTR_SW_WAR
	.align		4
.L_25:
        /*0070*/ 	.byte	0x04, 0x36
        /*0072*/ 	.short	(.L_27 - .L_26)
.L_26:
        /*0074*/ 	.word	0x00000008
.L_27:


//--------------------- .nv.info._Z6kernelPiS_S_  --------------------------
	.section	.nv.info._Z6kernelPiS_S_,"",@"SHT_CUDA_INFO"
	.sectionflags	@""
	.align	4


	//----- nvinfo : EIATTR_CUDA_API_VERSION
	.align		4
        /*0000*/ 	.byte	0x04, 0x37
        /*0002*/ 	.short	(.L_29 - .L_28)
.L_28:
        /*0004*/ 	.word	0x00000082


	//----- nvinfo : EIATTR_KPARAM_INFO
	.align		4
.L_29:
        /*0008*/ 	.byte	0x04, 0x17
        /*000a*/ 	.short	(.L_31 - .L_30)
.L_30:
        /*000c*/ 	.word	0x00000000
        /*0010*/ 	.short	0x0002
        /*0012*/ 	.short	0x0010
        /*0014*/ 	.byte	0x00, 0xf5, 0x21, 0x00


	//----- nvinfo : EIATTR_KPARAM_INFO
	.align		4
.L_31:
        /*0018*/ 	.byte	0x04, 0x17
        /*001a*/ 	.short	(.L_33 - .L_32)
.L_32:
        /*001c*/ 	.word	0x00000000
        /*0020*/ 	.short	0x0001
        /*0022*/ 	.short	0x0008
        /*0024*/ 	.byte	0x00, 0xf5, 0x21, 0x00


	//----- nvinfo : EIATTR_KPARAM_INFO
	.align		4
.L_33:
        /*0028*/ 	.byte	0x04, 0x17
        /*002a*/ 	.short	(.L_35 - .L_34)
.L_34:
        /*002c*/ 	.word	0x00000000
        /*0030*/ 	.short	0x0000
        /*0032*/ 	.short	0x0000
        /*0034*/ 	.byte	0x00, 0xf5, 0x21, 0x00


	//----- nvinfo : EIATTR_SPARSE_MMA_MASK
	.align		4
.L_35:
        /*0038*/ 	.byte	0x03, 0x50
        /*003a*/ 	.short	0x0000


	//----- nvinfo : EIATTR_MAXREG_COUNT
	.align		4
        /*003c*/ 	.byte	0x03, 0x1b
        /*003e*/ 	.short	0x00ff


	//----- nvinfo : EIATTR_NUM_BARRIERS
	.align		4
        /*0040*/ 	.byte	0x02, 0x4c
        /*0042*/ 	.byte	0x01
	.zero		1


	//----- nvinfo : EIATTR_MERCURY_ISA_VERSION
	.align		4
        /*0044*/ 	.byte	0x03, 0x5f
        /*0046*/ 	.short	0x0101


	//----- nvinfo : EIATTR_VRC_CTA_INIT_COUNT
	.align		4
        /*0048*/ 	.byte	0x02, 0x4a
	.zero		1
	.zero		1


	//----- nvinfo : EIATTR_EXIT_INSTR_OFFSETS
	.align		4
        /*004c*/ 	.byte	0x04, 0x1c
        /*004e*/ 	.short	(.L_37 - .L_36)


	//   ....[0]....
.L_36:
        /*0050*/ 	.word	0x000001e0


	//   ....[1]....
        /*0054*/ 	.word	0x00000420


	//   ....[2]....
        /*0058*/ 	.word	0x000004c0


	//----- nvinfo : EIATTR_CRS_STACK_SIZE
	.align		4
.L_37:
        /*005c*/ 	.byte	0x04, 0x1e
        /*005e*/ 	.short	(.L_39 - .L_38)
.L_38:
        /*0060*/ 	.word	0x00000000


	//----- nvinfo : EIATTR_CBANK_PARAM_SIZE
	.align		4
.L_39:
        /*0064*/ 	.byte	0x03, 0x19
        /*0066*/ 	.short	0x0018


	//----- nvinfo : EIATTR_PARAM_CBANK
	.align		4
        /*0068*/ 	.byte	0x04, 0x0a
        /*006a*/ 	.short	(.L_41 - .L_40)
	.align		4
.L_40:
        /*006c*/ 	.word	index@(.nv.constant0._Z6kernelPiS_S_)
        /*0070*/ 	.short	0x0380
        /*0072*/ 	.short	0x0018


	//----- nvinfo : EIATTR_SW_WAR
	.align		4
.L_41:
        /*0074*/ 	.byte	0x04, 0x36
        /*0076*/ 	.short	(.L_43 - .L_42)
.L_42:
        /*0078*/ 	.word	0x00000008
.L_43:


//--------------------- .nv.callgraph             --------------------------
	.section	.nv.callgraph,"",@"SHT_CUDA_CALLGRAPH"
	.align	4
	.sectionentsize	8
	.align		4
        /*0000*/ 	.word	0x00000000
	.align		4
        /*0004*/ 	.word	0xffffffff
	.align		4
        /*0008*/ 	.word	0x00000000
	.align		4
        /*000c*/ 	.word	0xfffffffe
	.align		4
        /*0010*/ 	.word	0x00000000
	.align		4
        /*0014*/ 	.word	0xfffffffd
	.align		4
        /*0018*/ 	.word	0x00000000
	.align		4
        /*001c*/ 	.word	0xfffffffc


//--------------------- .text._Z7kernel2PiS_S_    --------------------------
	.section	.text._Z7kernel2PiS_S_,"ax",@progbits
	.align	128
        .global         _Z7kernel2PiS_S_
        .type           _Z7kernel2PiS_S_,@function
        .size           _Z7kernel2PiS_S_,(.L_x_4 - _Z7kernel2PiS_S_)
        .other          _Z7kernel2PiS_S_,@"STO_CUDA_ENTRY STV_DEFAULT"
_Z7kernel2PiS_S_:
.text._Z7kernel2PiS_S_:
[----:B------:R-:W-:Y:S01]  /*0000*/  LDC R1, c[0x0][0x37c] ;  /* 0x0000df00ff017b82 */ /* 0x000fe20000000800 */
[----:B------:R-:W0:Y:S07]  /*0010*/  S2R R7, SR_TID.X ;  /* 0x0000000000077919 */ /* 0x000e2e0000002100 */
[----:B------:R-:W0:Y:S08]  /*0020*/  S2UR UR4, SR_CTAID.X ;  /* 0x00000000000479c3 */ /* 0x000e300000002500 */
[----:B------:R-:W0:Y:S02]  /*0030*/  LDC R0, c[0x0][0x360] ;  /* 0x0000d800ff007b82 */ /* 0x000e240000000800 */
[----:B0-----:R-:W-:-:S05]  /*0040*/  IMAD R0, R0, UR4, R7 ;  /* 0x0000000400007c24 */ /* 0x001fca000f8e0207 */
[----:B------:R-:W-:-:S13]  /*0050*/  ISETP.GT.U32.AND P0, PT, R0, 0xf423f, PT ;  /* 0x000f423f0000780c */ /* 0x000fda0003f04070 */
[----:B------:R-:W-:Y:S05]  /*0060*/  @P0 EXIT ;  /* 0x000000000000094d */ /* 0x000fea0003800000 */
[----:B------:R-:W0:Y:S01]  /*0070*/  LDC.64 R2, c[0x0][0x380] ;  /* 0x0000e000ff027b82 */ /* 0x000e220000000a00 */
[----:B------:R-:W1:Y:S07]  /*0080*/  LDCU.64 UR6, c[0x0][0x358] ;  /* 0x00006b00ff0677ac */ /* 0x000e6e0008000a00 */
[----:B------:R-:W2:Y:S01]  /*0090*/  LDC.64 R4, c[0x0][0x388] ;  /* 0x0000e200ff047b82 */ /* 0x000ea20000000a00 */
[----:B0-----:R-:W-:-:S06]  /*00a0*/  IMAD.WIDE.U32 R2, R7, 0x4, R2 ;  /* 0x0000000407027825 */ /* 0x001fcc00078e0002 */
[----:B-1----:R-:W3:Y:S01]  /*00b0*/  LDG.E R2, desc[UR6][R2.64] ;  /* 0x0000000602027981 */ /* 0x002ee2000c1e1900 */
[----:B--2---:R-:W-:-:S06]  /*00c0*/  IMAD.WIDE.U32 R4, R7, 0x4, R4 ;  /* 0x0000000407047825 */ /* 0x004fcc00078e0004 */
[----:B------:R-:W3:Y:S01]  /*00d0*/  LDG.E R5, desc[UR6][R4.64] ;  /* 0x0000000604057981 */ /* 0x000ee2000c1e1900 */
[----:B------:R-:W0:Y:S01]  /*00e0*/  S2R R8, SR_LANEID ;  /* 0x0000000000087919 */ /* 0x000e220000000000 */
[----:B------:R-:W1:Y:S01]  /*00f0*/  LDC.64 R6, c[0x0][0x390] ;  /* 0x0000e400ff067b82 */ /* 0x000e620000000a00 */
[----:B------:R-:W-:Y:S02]  /*0100*/  VOTEU.ANY UR4, UPT, PT ;  /* 0x0000000000047886 */ /* 0x000fe400038e0100 */
[----:B------:R-:W-:-:S06]  /*0110*/  UFLO.U32 UR4, UR4 ;  /* 0x00000004000472bd */ /* 0x000fcc00080e0000 */
[----:B0-----:R-:W-:Y:S01]  /*0120*/  ISETP.EQ.U32.AND P0, PT, R8, UR4, PT ;  /* 0x0000000408007c0c */ /* 0x001fe2000bf02070 */
[----:B---3--:R-:W-:-:S04]  /*0130*/  IMAD R0, R2, R5, RZ ;  /* 0x0000000502007224 */ /* 0x008fc800078e02ff */
[----:B------:R-:W0:Y:S02]  /*0140*/  REDUX.SUM UR5, R0 ;  /* 0x00000000000573c4 */ /* 0x000e24000000c000 */
[----:B0-----:R-:W-:-:S06]  /*0150*/  MOV R9, UR5 ;  /* 0x0000000500097c02 */ /* 0x001fcc0008000f00 */
[----:B-1----:R-:W-:Y:S01]  /*0160*/  @P0 REDG.E.ADD.STRONG.GPU desc[UR6][R6.64], R9 ;  /* 0x000000090600098e */ /* 0x002fe2000c12e106 */
[----:B------:R-:W-:Y:S05]  /*0170*/  EXIT ;  /* 0x000000000000794d */ /* 0x000fea0003800000 */
.L_x_0:
[----:B------:R-:W-:-:S00]  /*0180*/  BRA `(.L_x_0) ;  /* 0xfffffffc00fc7947 */ /* 0x000fc0000383ffff */
[----:B------:R-:W-:-:S00]  /*0190*/  NOP ;  /* 0x0000000000007918 */ /* 0x000fc00000000000 */
        /* <DEDUP_REMOVED lines=14> */
.L_x_4:


//--------------------- .text._Z6kernelPiS_S_     --------------------------
	.section	.text._Z6kernelPiS_S_,"ax",@progbits
	.align	128
        .global         _Z6kernelPiS_S_
        .type           _Z6kernelPiS_S_,@function
        .size           _Z6kernelPiS_S_,(.L_x_5 - _Z6kernelPiS_S_)
        .other          _Z6kernelPiS_S_,@"STO_CUDA_ENTRY STV_DEFAULT"
_Z6kernelPiS_S_:
.text._Z6kernelPiS_S_:
[----:B------:R-:W-:Y:S01]  /*0000*/  LDC R1, c[0x0][0x37c] ;  /* 0x0000df00ff017b82 */ /* 0x000fe20000000800 */
[----:B------:R-:W0:Y:S07]  /*0010*/  S2R R8, SR_TID.X ;  /* 0x0000000000087919 */ /* 0x000e2e0000002100 */
[----:B------:R-:W0:Y:S08]  /*0020*/  S2UR UR4, SR_CTAID.X ;  /* 0x00000000000479c3 */ /* 0x000e300000002500 */
[----:B------:R-:W0:Y:S02]  /*0030*/  LDC R3, c[0x0][0x360] ;  /* 0x0000d800ff037b82 */ /* 0x000e240000000800 */
[----:B0-----:R-:W-:-:S05]  /*0040*/  IMAD R3, R3, UR4, R8 ;  /* 0x0000000403037c24 */ /* 0x001fca000f8e0208 */
[----:B------:R-:W-:-:S13]  /*0050*/  ISETP.GT.U32.AND P0, PT, R3, 0xf423f, PT ;  /* 0x000f423f0300780c */ /* 0x000fda0003f04070 */
[----:B------:R-:W-:Y:S05]  /*0060*/  @P0 BRA `(.L_x_1) ;  /* 0x0000000000f00947 */ /* 0x000fea0003800000 */
[----:B------:R-:W0:Y:S08]  /*0070*/  LDC.64 R30, c[0x0][0x358] ;  /* 0x0000d600ff1e7b82 */ /* 0x000e300000000a00 */
[----:B------:R-:W1:Y:S08]  /*0080*/  LDC.64 R4, c[0x0][0x380] ;  /* 0x0000e000ff047b82 */ /* 0x000e700000000a00 */
[----:B------:R-:W2:Y:S01]  /*0090*/  LDC.64 R6, c[0x0][0x388] ;  /* 0x0000e200ff067b82 */ /* 0x000ea20000000a00 */
[----:B0-----:R-:W-:-:S02]  /*00a0*/  R2UR UR4, R30 ;  /* 0x000000001e0472ca */ /* 0x001fc400000e0000 */
[C---:B------:R-:W-:Y:S02]  /*00b0*/  R2UR UR5, R31.reuse ;  /* 0x000000001f0572ca */ /* 0x040fe400000e0000 */
[----:B------:R-:W-:Y:S02]  /*00c0*/  R2UR UR6, R30 ;  /* 0x000000001e0672ca */ /* 0x000fe400000e0000 */
[----:B------:R-:W-:Y:S01]  /*00d0*/  R2UR UR7, R31 ;  /* 0x000000001f0772ca */ /* 0x000fe200000e0000 */
[----:B-1----:R-:W-:-:S08]  /*00e0*/  IMAD.WIDE.U32 R4, R3, 0x4, R4 ;  /* 0x0000000403047825 */ /* 0x002fd000078e0004 */
[----:B------:R-:W3:Y:S01]  /*00f0*/  LDG.E R4, desc[UR4][R4.64] ;  /* 0x0000000404047981 */ /* 0x000ee2000c1e1900 */
[----:B--2---:R-:W-:-:S06]  /*0100*/  IMAD.WIDE.U32 R6, R3, 0x4, R6 ;  /* 0x0000000403067825 */ /* 0x004fcc00078e0006 */
[----:B------:R-:W2:Y:S01]  /*0110*/  LDG.E R6, desc[UR6][R6.64] ;  /* 0x0000000606067981 */ /* 0x000ea2000c1e1900 */
[----:B------:R-:W-:Y:S01]  /*0120*/  MOV R0, 0x400 ;  /* 0x0000040000007802 */ /* 0x000fe20000000f00 */
[----:B------:R-:W-:Y:S05]  /*0130*/  WARPSYNC.ALL ;  /* 0x0000000000007948 */ /* 0x000fea0003800000 */
[----:B------:R-:W0:Y:S01]  /*0140*/  S2R R2, SR_CgaCtaId ;  /* 0x0000000000027919 */ /* 0x000e220000008800 */
[----:B------:R-:W-:Y:S02]  /*0150*/  IADD3 R3, PT, PT, R0, 0x1000, RZ ;  /* 0x0000100000037810 */ /* 0x000fe40007ffe0ff */
[----:B------:R-:W-:-:S02]  /*0160*/  ISETP.NE.AND P0, PT, R8, RZ, PT ;  /* 0x000000ff0800720c */ /* 0x000fc40003f05270 */
[C---:B0-----:R-:W-:Y:S02]  /*0170*/  LEA R29, R2.reuse, R0, 0x18 ;  /* 0x00000000021d7211 */ /* 0x041fe400078ec0ff */
[----:B------:R-:W-:Y:S02]  /*0180*/  LEA R3, R2, R3, 0x18 ;  /* 0x0000000302037211 */ /* 0x000fe400078ec0ff */
[C---:B------:R-:W-:Y:S02]  /*0190*/  LEA R9, R8.reuse, R29, 0x2 ;  /* 0x0000001d08097211 */ /* 0x040fe400078e10ff */
[----:B------:R-:W-:-:S03]  /*01a0*/  LEA R11, R8, R3, 0x2 ;  /* 0x00000003080b7211 */ /* 0x000fc600078e10ff */
[----:B---3--:R0:W-:Y:S04]  /*01b0*/  STS [R9], R4 ;  /* 0x0000000409007388 */ /* 0x0081e80000000800 */
[----:B--2---:R0:W-:Y:S01]  /*01c0*/  STS [R11], R6 ;  /* 0x000000060b007388 */ /* 0x0041e20000000800 */
[----:B------:R-:W-:Y:S06]  /*01d0*/  BAR.SYNC.DEFER_BLOCKING 0x0 ;  /* 0x0000000000007b1d */ /* 0x000fec0000010000 */
[----:B------:R-:W-:Y:S05]  /*01e0*/  @P0 EXIT ;  /* 0x000000000000094d */ /* 0x000fea0003800000 */
[----:B------:R-:W-:Y:S01]  /*01f0*/  HFMA2 R13, -RZ, RZ, 0, 0 ;  /* 0x00000000ff0d7431 */ /* 0x000fe200000001ff */
[----:B------:R-:W-:-:S07]  /*0200*/  MOV R0, 0x20 ;  /* 0x0000002000007802 */ /* 0x000fce0000000f00 */
.L_x_2:
[-C--:B------:R-:W-:Y:S02]  /*0210*/  IADD3 R28, PT, PT, R29, R0.reuse, RZ ;  /* 0x000000001d1c7210 */ /* 0x080fe40007ffe0ff */
[----:B------:R-:W-:Y:S02]  /*0220*/  IADD3 R2, PT, PT, R3, R0, RZ ;  /* 0x0000000003027210 */ /* 0x000fe40007ffe0ff */
[----:B------:R-:W-:Y:S01]  /*0230*/  IADD3 R0, PT, PT, R0, 0x40, RZ ;  /* 0x0000004000007810 */ /* 0x000fe20007ffe0ff */
[----:B------:R-:W-:Y:S03]  /*0240*/  LDS.128 R20, [R28+-0x20] ;  /* 0xffffe0001c147984 */ /* 0x000fe60000000c00 */
[----:B------:R-:W-:Y:S01]  /*0250*/  ISETP.NE.AND P0, PT, R0, 0x1020, PT ;  /* 0x000010200000780c */ /* 0x000fe20003f05270 */
[----:B------:R-:W1:Y:S04]  /*0260*/  LDS.128 R24, [R2+-0x20] ;  /* 0xffffe00002187984 */ /* 0x000e680000000c00 */
[----:B0-----:R-:W-:Y:S04]  /*0270*/  LDS.128 R4, [R28+-0x10] ;  /* 0xfffff0001c047984 */ /* 0x001fe80000000c00 */
[----:B------:R-:W0:Y:S04]  /*0280*/  LDS.128 R8, [R2+-0x10] ;  /* 0xfffff00002087984 */ /* 0x000e280000000c00 */
[----:B------:R-:W-:Y:S01]  /*0290*/  LDS.128 R16, [R2] ;  /* 0x0000000002107984 */ /* 0x000fe20000000c00 */
[----:B-1----:R-:W-:-:S03]  /*02a0*/  IMAD R20, R20, R24, R13 ;  /* 0x0000001814147224 */ /* 0x002fc600078e020d */
[----:B------:R-:W1:Y:S01]  /*02b0*/  LDS.128 R12, [R28] ;  /* 0x000000001c0c7984 */ /* 0x000e620000000c00 */
[----:B------:R-:W-:-:S04]  /*02c0*/  IMAD R21, R21, R25, R20 ;  /* 0x0000001915157224 */ /* 0x000fc800078e0214 */
[----:B------:R-:W-:-:S04]  /*02d0*/  IMAD R22, R22, R26, R21 ;  /* 0x0000001a16167224 */ /* 0x000fc800078e0215 */
[----:B------:R-:W-:Y:S02]  /*02e0*/  IMAD R23, R23, R27, R22 ;  /* 0x0000001b17177224 */ /* 0x000fe400078e0216 */
[----:B------:R-:W-:Y:S02]  /*02f0*/  LDS.128 R24, [R2+0x10] ;  /* 0x0000100002187984 */ /* 0x000fe40000000c00 */
[----:B0-----:R-:W-:Y:S02]  /*0300*/  IMAD R4, R4, R8, R23 ;  /* 0x0000000804047224 */ /* 0x001fe400078e0217 */
[----:B------:R-:W0:Y:S02]  /*0310*/  LDS.128 R20, [R28+0x10] ;  /* 0x000010001c147984 */ /* 0x000e240000000c00 */
[----:B------:R-:W-:-:S04]  /*0320*/  IMAD R5, R5, R9, R4 ;  /* 0x0000000905057224 */ /* 0x000fc800078e0204 */
[----:B------:R-:W-:-:S04]  /*0330*/  IMAD R6, R6, R10, R5 ;  /* 0x0000000a06067224 */ /* 0x000fc800078e0205 */
[----:B------:R-:W-:-:S04]  /*0340*/  IMAD R7, R7, R11, R6 ;  /* 0x0000000b07077224 */ /* 0x000fc800078e0206 */
[----:B-1----:R-:W-:-:S04]  /*0350*/  IMAD R12, R12, R16, R7 ;  /* 0x000000100c0c7224 */ /* 0x002fc800078e0207 */
[----:B------:R-:W-:-:S04]  /*0360*/  IMAD R13, R13, R17, R12 ;  /* 0x000000110d0d7224 */ /* 0x000fc800078e020c */
[----:B------:R-:W-:-:S04]  /*0370*/  IMAD R14, R14, R18, R13 ;  /* 0x000000120e0e7224 */ /* 0x000fc800078e020d */
[----:B------:R-:W-:-:S04]  /*0380*/  IMAD R15, R15, R19, R14 ;  /* 0x000000130f0f7224 */ /* 0x000fc800078e020e */
[----:B0-----:R-:W-:-:S04]  /*0390*/  IMAD R20, R20, R24, R15 ;  /* 0x0000001814147224 */ /* 0x001fc800078e020f */
[----:B------:R-:W-:-:S04]  /*03a0*/  IMAD R21, R21, R25, R20 ;  /* 0x0000001915157224 */ /* 0x000fc800078e0214 */
[----:B------:R-:W-:-:S04]  /*03b0*/  IMAD R22, R22, R26, R21 ;  /* 0x0000001a16167224 */ /* 0x000fc800078e0215 */
[----:B------:R-:W-:Y:S01]  /*03c0*/  IMAD R13, R23, R27, R22 ;  /* 0x0000001b170d7224 */ /* 0x000fe200078e0216 */
[----:B------:R-:W-:Y:S06]  /*03d0*/  @P0 BRA `(.L_x_2) ;  /* 0xfffffffc008c0947 */ /* 0x000fec000383ffff */
[----:B------:R-:W0:Y:S01]  /*03e0*/  LDC.64 R2, c[0x0][0x390] ;  /* 0x0000e400ff027b82 */ /* 0x000e220000000a00 */
[----:B------:R-:W-:Y:S02]  /*03f0*/  R2UR UR4, R30 ;  /* 0x000000001e0472ca */ /* 0x000fe400000e0000 */
[----:B------:R-:W-:-:S13]  /*0400*/  R2UR UR5, R31 ;  /* 0x000000001f0572ca */ /* 0x000fda00000e0000 */
[----:B0-----:R-:W-:Y:S01]  /*0410*/  REDG.E.ADD.STRONG.GPU desc[UR4][R2.64], R13 ;  /* 0x0000000d0200798e */ /* 0x001fe2000c12e104 */
[----:B------:R-:W-:Y:S05]  /*0420*/  EXIT ;  /* 0x000000000000794d */ /* 0x000fea0003800000 */
.L_x_1:
[----:B------:R-:W0:Y:S01]  /*0430*/  S2UR UR5, SR_CgaCtaId ;  /* 0x00000000000579c3 */ /* 0x000e220000008800 */
[----:B------:R-:W-:Y:S02]  /*0440*/  UMOV UR4, 0x400 ;  /* 0x0000040000047882 */ /* 0x000fe40000000000 */
[----:B------:R-:W-:Y:S02]  /*0450*/  UIADD3 UR6, UPT, UPT, UR4, 0x1000, URZ ;  /* 0x0000100004067890 */ /* 0x000fe4000fffe0ff */
[----:B0-----:R-:W-:Y:S02]  /*0460*/  ULEA UR4, UR5, UR4, 0x18 ;  /* 0x0000000405047291 */ /* 0x001fe4000f8ec0ff */
[----:B------:R-:W-:-:S04]  /*0470*/  ULEA UR6, UR5, UR6, 0x18 ;  /* 0x0000000605067291 */ /* 0x000fc8000f8ec0ff */
[C---:B------:R-:W-:Y:S02]  /*0480*/  LEA R0, R8.reuse, UR4, 0x2 ;  /* 0x0000000408007c11 */ /* 0x040fe4000f8e10ff */
[----:B------:R-:W-:-:S03]  /*0490*/  LEA R8, R8, UR6, 0x2 ;  /* 0x0000000608087c11 */ /* 0x000fc6000f8e10ff */
[----:B------:R-:W-:Y:S04]  /*04a0*/  STS [R0], RZ ;  /* 0x000000ff00007388 */ /* 0x000fe80000000800 */
[----:B------:R-:W-:Y:S01]  /*04b0*/  STS [R8], RZ ;  /* 0x000000ff08007388 */ /* 0x000fe20000000800 */
[----:B------:R-:W-:Y:S05]  /*04c0*/  EXIT ;  /* 0x000000000000794d */ /* 0x000fea0003800000 */
.L_x_3:
        /* <DEDUP_REMOVED lines=11> */
.L_x_5:


//--------------------- .nv.shared.reserved.0     --------------------------
	.section	.nv.shared.reserved.0,"aw",@nobits
	.weak		__nv_reservedSMEM_offset_0_alias
	.size		__nv_reservedSMEM_offset_0_alias, 0, 64
	.other		__nv_reservedSMEM_offset_0_alias,@"STO_CUDA_RESERVED_SHARED STV_DEFAULT"
__nv_reservedSMEM_offset_0_alias:
	.zero		0
	.zero		64


//--------------------- .nv.shared._Z6kernelPiS_S_ --------------------------
	.section	.nv.shared._Z6kernelPiS_S_,"aw",@nobits
	.sectionflags	@""
	.align	4
.nv.shared._Z6kernelPiS_S_:
	.zero		9216


//--------------------- .nv.constant0._Z7kernel2PiS_S_ --------------------------
	.section	.nv.constant0._Z7kernel2PiS_S_,"a",@progbits
	.sectionflags	@""
	.align	4
.nv.constant0._Z7kernel2PiS_S_:
	.zero		920


//--------------------- .nv.constant0._Z6kernelPiS_S_ --------------------------
	.section	.nv.constant0._Z6kernelPiS_S_,"a",@progbits
	.sectionflags	@""
	.align	4
.nv.constant0._Z6kernelPiS_S_:
	.zero		920


//--------------------- SYMBOLS --------------------------

	.type		.nv.reservedSmem.offset0,@object
	.size		.nv.reservedSmem.offset0,0x4
	.type		.nv.reservedSmem.cap,@object
	.size		.nv.reservedSmem.cap,0x4
